//
// Generated by NVIDIA NVVM Compiler
//
// Compiler Build ID: CL-36424714
// Cuda compilation tools, release 13.0, V13.0.88
// Based on NVVM 20.0.0
//

.version 9.0
.target sm_100
.address_size 64

	// .globl	_Z6kernelPcPiS_S0_S0_S0_

.visible .entry _Z6kernelPcPiS_S0_S0_S0_(
	.param .u64 .ptr .align 1 _Z6kernelPcPiS_S0_S0_S0__param_0,
	.param .u64 .ptr .align 1 _Z6kernelPcPiS_S0_S0_S0__param_1,
	.param .u64 .ptr .align 1 _Z6kernelPcPiS_S0_S0_S0__param_2,
	.param .u64 .ptr .align 1 _Z6kernelPcPiS_S0_S0_S0__param_3,
	.param .u64 .ptr .align 1 _Z6kernelPcPiS_S0_S0_S0__param_4,
	.param .u64 .ptr .align 1 _Z6kernelPcPiS_S0_S0_S0__param_5
)
{
	.local .align 1 .b8 	__local_depot0[25];
	.reg .b64 	%SP;
	.reg .b64 	%SPL;
	.reg .pred 	%p<16>;
	.reg .b16 	%rs<10>;
	.reg .b32 	%r<43>;
	.reg .b64 	%rd<26>;

	mov.u64 	%SPL, __local_depot0;
	ld.param.u64 	%rd9, [_Z6kernelPcPiS_S0_S0_S0__param_0];
	ld.param.u64 	%rd7, [_Z6kernelPcPiS_S0_S0_S0__param_1];
	ld.param.u64 	%rd8, [_Z6kernelPcPiS_S0_S0_S0__param_3];
	ld.param.u64 	%rd10, [_Z6kernelPcPiS_S0_S0_S0__param_4];
	ld.param.u64 	%rd11, [_Z6kernelPcPiS_S0_S0_S0__param_5];
	cvta.to.global.u64 	%rd1, %rd9;
	cvta.to.global.u64 	%rd12, %rd10;
	cvta.to.global.u64 	%rd13, %rd11;
	add.u64 	%rd2, %SPL, 0;
	mov.u32 	%r19, %tid.x;
	mov.u32 	%r20, %ntid.x;
	mov.u32 	%r21, %ctaid.x;
	mad.lo.s32 	%r1, %r20, %r21, %r19;
	ld.global.u32 	%r2, [%rd13];
	ld.global.u32 	%r22, [%rd12];
	mov.b16 	%rs3, 84;
	st.local.u8 	[%rd2], %rs3;
	st.local.u8 	[%rd2+1], %rs3;
	mov.b16 	%rs4, 65;
	st.local.u8 	[%rd2+2], %rs4;
	mov.b16 	%rs5, 71;
	st.local.u8 	[%rd2+3], %rs5;
	st.local.u8 	[%rd2+4], %rs5;
	st.local.u8 	[%rd2+5], %rs5;
	st.local.u8 	[%rd2+6], %rs3;
	st.local.u8 	[%rd2+7], %rs3;
	st.local.u8 	[%rd2+8], %rs4;
	st.local.u8 	[%rd2+9], %rs5;
	st.local.u8 	[%rd2+10], %rs5;
	st.local.u8 	[%rd2+11], %rs5;
	st.local.u8 	[%rd2+12], %rs3;
	st.local.u8 	[%rd2+13], %rs3;
	st.local.u8 	[%rd2+14], %rs4;
	st.local.u8 	[%rd2+15], %rs5;
	st.local.u8 	[%rd2+16], %rs5;
	st.local.u8 	[%rd2+17], %rs5;
	st.local.u8 	[%rd2+18], %rs3;
	st.local.u8 	[%rd2+19], %rs3;
	st.local.u8 	[%rd2+20], %rs4;
	st.local.u8 	[%rd2+21], %rs5;
	st.local.u8 	[%rd2+22], %rs5;
	st.local.u8 	[%rd2+23], %rs5;
	mov.b16 	%rs6, 0;
	st.local.u8 	[%rd2+24], %rs6;
	setp.ge.s32 	%p1, %r1, %r22;
	@%p1 bra 	$L__BB0_15;
	mul.lo.s32 	%r3, %r2, %r1;
	mov.b32 	%r34, 0;
$L__BB0_2:
	mov.u32 	%r4, %r34;
	add.s32 	%r24, %r4, %r3;
	cvt.s64.s32 	%rd15, %r24;
	add.s64 	%rd16, %rd1, %rd15;
	ld.global.u8 	%rs7, [%rd16];
	setp.ne.s16 	%p2, %rs7, 0;
	add.s32 	%r34, %r4, 1;
	@%p2 bra 	$L__BB0_2;
	cvta.to.global.u64 	%rd17, %rd7;
	mul.wide.s32 	%rd18, %r1, 4;
	add.s64 	%rd3, %rd17, %rd18;
	ld.global.u32 	%r25, [%rd3];
	setp.ne.s32 	%p3, %r25, 0;
	setp.eq.s32 	%p4, %r4, 0;
	or.pred  	%p5, %p3, %p4;
	@%p5 bra 	$L__BB0_15;
	cvta.to.global.u64 	%rd4, %rd8;
	mov.b32 	%r41, 0;
	mov.b32 	%r42, -1;
	mov.u32 	%r40, %r41;
	mov.u32 	%r39, %r41;
$L__BB0_5:
	cvt.s64.s32 	%rd19, %r41;
	add.s64 	%rd5, %rd2, %rd19;
	ld.local.u8 	%rs1, [%rd5];
	add.s32 	%r28, %r40, %r3;
	cvt.s64.s32 	%rd20, %r28;
	add.s64 	%rd6, %rd1, %rd20;
	ld.global.u8 	%rs2, [%rd6];
	setp.eq.s16 	%p6, %rs1, %rs2;
	selp.u32 	%r29, 1, 0, %p6;
	add.s32 	%r40, %r40, %r29;
	add.s32 	%r41, %r41, %r29;
	setp.ne.s32 	%p7, %r41, 24;
	@%p7 bra 	$L__BB0_7;
	add.s32 	%r39, %r39, 1;
	mov.b32 	%r41, 0;
	mov.u32 	%r42, %r40;
	bra.uni 	$L__BB0_12;
$L__BB0_7:
	setp.ge.s32 	%p8, %r40, %r4;
	@%p8 bra 	$L__BB0_12;
	setp.eq.s16 	%p9, %rs1, %rs2;
	selp.u64 	%rd21, 1, 0, %p9;
	add.s64 	%rd22, %rd5, %rd21;
	ld.local.u8 	%rs8, [%rd22];
	add.s64 	%rd23, %rd6, %rd21;
	ld.global.u8 	%rs9, [%rd23];
	setp.eq.s16 	%p10, %rs8, %rs9;
	@%p10 bra 	$L__BB0_12;
	setp.eq.s32 	%p11, %r41, 0;
	@%p11 bra 	$L__BB0_11;
	mul.wide.s32 	%rd24, %r41, 4;
	add.s64 	%rd25, %rd4, %rd24;
	ld.global.u32 	%r41, [%rd25+-4];
	bra.uni 	$L__BB0_12;
$L__BB0_11:
	add.s32 	%r40, %r40, 1;
	mov.b32 	%r41, 0;
$L__BB0_12:
	setp.lt.s32 	%p12, %r40, %r4;
	@%p12 bra 	$L__BB0_5;
	setp.lt.s32 	%p13, %r39, 2;
	sub.s32 	%r32, %r40, %r42;
	setp.gt.s32 	%p14, %r32, 19999;
	or.pred  	%p15, %p13, %p14;
	@%p15 bra 	$L__BB0_15;
	mov.b32 	%r33, 1;
	st.global.u32 	[%rd3], %r33;
$L__BB0_15:
	ret;

}


// ===== COMPILED SASS (sm_100) =====

	.target	sm_100

	.elftype	@"ET_EXEC"


//--------------------- .note.nv.tkinfo           --------------------------
	.section	.note.nv.tkinfo,"",@"SHT_NOTE"
	.sectionflags	@"SHF_NOTE_NV_TKINFO"
	.tkinfo
        /*0018*/ 	.word	0x00000002
        /*0030*/ 	.string	""
        /*0030*/ 	.string	"ptxas"
        /*0030*/ 	.string	"Cuda compilation tools, release 13.0, V13.0.88"
        /*0030*/ 	.string	"Build cuda_13.0.r13.0/compiler.36424714_0"
        /*0030*/ 	.string	"-arch sm_100 -m 64 "



//--------------------- .note.nv.cuinfo           --------------------------
	.section	.note.nv.cuinfo,"",@"SHT_NOTE"
	.sectionflags	@"SHF_NOTE_NV_CUINFO"
        /*0018*/ 	.short	0x0002
        /*001a*/ 	.short	0x0064
        /*001c*/ 	.short	0x0082
	.zero		2


//--------------------- .nv.info                  --------------------------
	.section	.nv.info,"",@"SHT_CUDA_INFO"
	.align	4


	//----- nvinfo : EIATTR_REGCOUNT
	.align		4
        /*0000*/ 	.byte	0x04, 0x2f
        /*0002*/ 	.short	(.L_1 - .L_0)
	.align		4
.L_0:
        /*0004*/ 	.word	index@(_Z6kernelPcPiS_S0_S0_S0_)
        /*0008*/ 	.word	0x00000012


	//----- nvinfo : EIATTR_FRAME_SIZE
	.align		4
.L_1:
        /*000c*/ 	.byte	0x04, 0x11
        /*000e*/ 	.short	(.L_3 - .L_2)
	.align		4
.L_2:
        /*0010*/ 	.word	index@(_Z6kernelPcPiS_S0_S0_S0_)
        /*0014*/ 	.word	0x00000020


	//----- nvinfo : EIATTR_MIN_STACK_SIZE
	.align		4
.L_3:
        /*0018*/ 	.byte	0x04, 0x12
        /*001a*/ 	.short	(.L_5 - .L_4)
	.align		4
.L_4:
        /*001c*/ 	.word	index@(_Z6kernelPcPiS_S0_S0_S0_)
        /*0020*/ 	.word	0x00000020
.L_5:


//--------------------- .nv.compat                --------------------------
	.section	.nv.compat,"",@"SHT_CUDA_COMPAT_INFO"
	.align	4
        /*0000*/ 	.byte	0x02, 0x09, 0x00, 0x00, 0x02, 0x02, 0x01, 0x00, 0x02, 0x05, 0x05, 0x00, 0x03, 0x07, 0x01, 0x01
        /*0010*/ 	.byte	0x02, 0x03, 0x00, 0x00, 0x02, 0x06, 0x01, 0x00, 0x04, 0x0b, 0x08, 0x00, 0x09, 0x00, 0x00, 0x00
        /*0020*/ 	.byte	0x00, 0x00, 0x00, 0x00


//--------------------- .nv.info._Z6kernelPcPiS_S0_S0_S0_ --------------------------
	.section	.nv.info._Z6kernelPcPiS_S0_S0_S0_,"",@"SHT_CUDA_INFO"
	.sectionflags	@""
	.align	4


	//----- nvinfo : EIATTR_CUDA_API_VERSION
	.align		4
        /*0000*/ 	.byte	0x04, 0x37
        /*0002*/ 	.short	(.L_7 - .L_6)
.L_6:
        /*0004*/ 	.word	0x00000082


	//----- nvinfo : EIATTR_KPARAM_INFO
	.align		4
.L_7:
        /*0008*/ 	.byte	0x04, 0x17
        /*000a*/ 	.short	(.L_9 - .L_8)
.L_8:
        /*000c*/ 	.word	0x00000000
        /*0010*/ 	.short	0x0005
        /*0012*/ 	.short	0x0028
        /*0014*/ 	.byte	0x00, 0xf5, 0x21, 0x00


	//----- nvinfo : EIATTR_KPARAM_INFO
	.align		4
.L_9:
        /*0018*/ 	.byte	0x04, 0x17
        /*001a*/ 	.short	(.L_11 - .L_10)
.L_10:
        /*001c*/ 	.word	0x00000000
        /*0020*/ 	.short	0x0004
        /*0022*/ 	.short	0x0020
        /*0024*/ 	.byte	0x00, 0xf5, 0x21, 0x00


	//----- nvinfo : EIATTR_KPARAM_INFO
	.align		4
.L_11:
        /*0028*/ 	.byte	0x04, 0x17
        /*002a*/ 	.short	(.L_13 - .L_12)
.L_12:
        /*002c*/ 	.word	0x00000000
        /*0030*/ 	.short	0x0003
        /*0032*/ 	.short	0x0018
        /*0034*/ 	.byte	0x00, 0xf5, 0x21, 0x00


	//----- nvinfo : EIATTR_KPARAM_INFO
	.align		4
.L_13:
        /*0038*/ 	.byte	0x04, 0x17
        /*003a*/ 	.short	(.L_15 - .L_14)
.L_14:
        /*003c*/ 	.word	0x00000000
        /*0040*/ 	.short	0x0002
        /*0042*/ 	.short	0x0010
        /*0044*/ 	.byte	0x00, 0xf5, 0x21, 0x00


	//----- nvinfo : EIATTR_KPARAM_INFO
	.align		4
.L_15:
        /*0048*/ 	.byte	0x04, 0x17
        /*004a*/ 	.short	(.L_17 - .L_16)
.L_16:
        /*004c*/ 	.word	0x00000000
        /*0050*/ 	.short	0x0001
        /*0052*/ 	.short	0x0008
        /*0054*/ 	.byte	0x00, 0xf5, 0x21, 0x00


	//----- nvinfo : EIATTR_KPARAM_INFO
	.align		4
.L_17:
        /*0058*/ 	.byte	0x04, 0x17
        /*005a*/ 	.short	(.L_19 - .L_18)
.L_18:
        /*005c*/ 	.word	0x00000000
        /*0060*/ 	.short	0x0000
        /*0062*/ 	.short	0x0000
        /*0064*/ 	.byte	0x00, 0xf5, 0x21, 0x00


	//----- nvinfo : EIATTR_SPARSE_MMA_MASK
	.align		4
.L_19:
        /*0068*/ 	.byte	0x03, 0x50
        /*006a*/ 	.short	0x0000


	//----- nvinfo : EIATTR_MAXREG_COUNT
	.align		4
        /*006c*/ 	.byte	0x03, 0x1b
        /*006e*/ 	.short	0x00ff


	//----- nvinfo : EIATTR_MERCURY_ISA_VERSION
	.align		4
        /*0070*/ 	.byte	0x03, 0x5f
        /*0072*/ 	.short	0x0101


	//----- nvinfo : EIATTR_VRC_CTA_INIT_COUNT
	.align		4
        /*0074*/ 	.byte	0x02, 0x4a
	.zero		1
	.zero		1


	//----- nvinfo : EIATTR_EXIT_INSTR_OFFSETS
	.align		4
        /*0078*/ 	.byte	0x04, 0x1c
        /*007a*/ 	.short	(.L_21 - .L_20)


	//   ....[0]....
.L_20:
        /*007c*/ 	.word	0x00000270


	//   ....[1]....
        /*0080*/ 	.word	0x000003c0


	//   ....[2]....
        /*0084*/ 	.word	0x000006a0


	//   ....[3]....
        /*0088*/ 	.word	0x000006d0


	//----- nvinfo : EIATTR_CRS_STACK_SIZE
	.align		4
.L_21:
        /*008c*/ 	.byte	0x04, 0x1e
        /*008e*/ 	.short	(.L_23 - .L_22)
.L_22:
        /*0090*/ 	.word	0x00000000


	//----- nvinfo : EIATTR_CBANK_PARAM_SIZE
	.align		4
.L_23:
        /*0094*/ 	.byte	0x03, 0x19
        /*0096*/ 	.short	0x0030


	//----- nvinfo : EIATTR_PARAM_CBANK
	.align		4
        /*0098*/ 	.byte	0x04, 0x0a
        /*009a*/ 	.short	(.L_25 - .L_24)
	.align		4
.L_24:
        /*009c*/ 	.word	index@(.nv.constant0._Z6kernelPcPiS_S0_S0_S0_)
        /*00a0*/ 	.short	0x0380
        /*00a2*/ 	.short	0x0030


	//----- nvinfo : EIATTR_SW_WAR
	.align		4
.L_25:
        /*00a4*/ 	.byte	0x04, 0x36
        /*00a6*/ 	.short	(.L_27 - .L_26)
.L_26:
        /*00a8*/ 	.word	0x00000008
.L_27:


//--------------------- .nv.callgraph             --------------------------
	.section	.nv.callgraph,"",@"SHT_CUDA_CALLGRAPH"
	.align	4
	.sectionentsize	8
	.align		4
        /*0000*/ 	.word	0x00000000
	.align		4
        /*0004*/ 	.word	0xffffffff
	.align		4
        /*0008*/ 	.word	0x00000000
	.align		4
        /*000c*/ 	.word	0xfffffffe
	.align		4
        /*0010*/ 	.word	0x00000000
	.align		4
        /*0014*/ 	.word	0xfffffffd
	.align		4
        /*0018*/ 	.word	0x00000000
	.align		4
        /*001c*/ 	.word	0xfffffffc


//--------------------- .text._Z6kernelPcPiS_S0_S0_S0_ --------------------------
	.section	.text._Z6kernelPcPiS_S0_S0_S0_,"ax",@progbits
	.align	128
        .global         _Z6kernelPcPiS_S0_S0_S0_
        .type           _Z6kernelPcPiS_S0_S0_S0_,@function
        .size           _Z6kernelPcPiS_S0_S0_S0_,(.L_x_8 - _Z6kernelPcPiS_S0_S0_S0_)
        .other          _Z6kernelPcPiS_S0_S0_S0_,@"STO_CUDA_ENTRY STV_DEFAULT"
_Z6kernelPcPiS_S0_S0_S0_:
.text._Z6kernelPcPiS_S0_S0_S0_:
[----:B------:R-:W0:Y:S08]  /*0000*/  LDC R1, c[0x0][0x37c] ;  /* 0x0000df00ff017b82 */ /* 0x000e300000000800 */
[----:B------:R-:W1:Y:S01]  /*0010*/  LDC.64 R4, c[0x0][0x3a0] ;  /* 0x0000e800ff047b82 */ /* 0x000e620000000a00 */
[----:B------:R-:W1:Y:S01]  /*0020*/  LDCU.64 UR4, c[0x0][0x358] ;  /* 0x00006b00ff0477ac */ /* 0x000e620008000a00 */
[----:B0-----:R-:W-:Y:S01]  /*0030*/  VIADD R1, R1, 0xffffffe0 ;  /* 0xffffffe001017836 */ /* 0x001fe20000000000 */
[----:B-1----:R-:W2:Y:S01]  /*0040*/  LDG.E R4, desc[UR4][R4.64] ;  /* 0x0000000404047981 */ /* 0x002ea2000c1e1900 */
[----:B------:R-:W0:Y:S01]  /*0050*/  LDCU UR6, c[0x0][0x360] ;  /* 0x00006c00ff0677ac */ /* 0x000e220008000800 */
[----:B------:R-:W-:Y:S01]  /*0060*/  IMAD.MOV.U32 R3, RZ, RZ, 0x41 ;  /* 0x00000041ff037424 */ /* 0x000fe200078e00ff */
[----:B------:R-:W0:Y:S01]  /*0070*/  S2R R7, SR_TID.X ;  /* 0x0000000000077919 */ /* 0x000e220000002100 */
[----:B------:R-:W-:Y:S01]  /*0080*/  IMAD.MOV.U32 R0, RZ, RZ, 0x54 ;  /* 0x00000054ff007424 */ /* 0x000fe200078e00ff */
[----:B------:R-:W0:Y:S04]  /*0090*/  S2R R2, SR_CTAID.X ;  /* 0x0000000000027919 */ /* 0x000e280000002500 */
[----:B------:R1:W-:Y:S04]  /*00a0*/  STL.U8 [R1], R0 ;  /* 0x0000000001007387 */ /* 0x0003e80000100000 */
[----:B------:R1:W-:Y:S04]  /*00b0*/  STL.U8 [R1+0x1], R0 ;  /* 0x0000010001007387 */ /* 0x0003e80000100000 */
[----:B------:R1:W-:Y:S04]  /*00c0*/  STL.U8 [R1+0x6], R0 ;  /* 0x0000060001007387 */ /* 0x0003e80000100000 */
[----:B------:R1:W-:Y:S04]  /*00d0*/  STL.U8 [R1+0x7], R0 ;  /* 0x0000070001007387 */ /* 0x0003e80000100000 */
[----:B------:R1:W-:Y:S04]  /*00e0*/  STL.U8 [R1+0xc], R0 ;  /* 0x00000c0001007387 */ /* 0x0003e80000100000 */
[----:B------:R1:W-:Y:S04]  /*00f0*/  STL.U8 [R1+0xd], R0 ;  /* 0x00000d0001007387 */ /* 0x0003e80000100000 */
[----:B------:R1:W-:Y:S01]  /*0100*/  STL.U8 [R1+0x12], R0 ;  /* 0x0000120001007387 */ /* 0x0003e20000100000 */
[----:B0-----:R-:W-:Y:S01]  /*0110*/  IMAD R7, R2, UR6, R7 ;  /* 0x0000000602077c24 */ /* 0x001fe2000f8e0207 */
[----:B------:R-:W-:Y:S01]  /*0120*/  PRMT R2, R3, 0x7610, R2 ;  /* 0x0000761003027816 */ /* 0x000fe20000000002 */
[----:B------:R-:W-:Y:S01]  /*0130*/  IMAD.MOV.U32 R3, RZ, RZ, 0x47 ;  /* 0x00000047ff037424 */ /* 0x000fe200078e00ff */
[----:B------:R1:W-:Y:S04]  /*0140*/  STL.U8 [R1+0x13], R0 ;  /* 0x0000130001007387 */ /* 0x0003e80000100000 */
        /* <DEDUP_REMOVED lines=16> */
[----:B------:R1:W-:Y:S01]  /*0250*/  STL.U8 [R1+0x18], RZ ;  /* 0x000018ff01007387 */ /* 0x0003e20000100000 */
[----:B--2---:R-:W-:-:S13]  /*0260*/  ISETP.GE.AND P0, PT, R7, R4, PT ;  /* 0x000000040700720c */ /* 0x004fda0003f06270 */
[----:B-1----:R-:W-:Y:S05]  /*0270*/  @P0 EXIT ;  /* 0x000000000000094d */ /* 0x002fea0003800000 */
[----:B------:R-:W0:Y:S01]  /*0280*/  LDC.64 R2, c[0x0][0x3a8] ;  /* 0x0000ea00ff027b82 */ /* 0x000e220000000a00 */
[----:B------:R-:W1:Y:S01]  /*0290*/  LDCU.64 UR6, c[0x0][0x380] ;  /* 0x00007000ff0677ac */ /* 0x000e620008000a00 */
[----:B0-----:R-:W2:Y:S01]  /*02a0*/  LDG.E R2, desc[UR4][R2.64] ;  /* 0x0000000402027981 */ /* 0x001ea2000c1e1900 */
[----:B------:R-:W-:Y:S01]  /*02b0*/  HFMA2 R5, -RZ, RZ, 0, 0 ;  /* 0x00000000ff057431 */ /* 0x000fe200000001ff */
[----:B------:R-:W-:Y:S01]  /*02c0*/  BSSY.RECONVERGENT B0, `(.L_x_0) ;  /* 0x000000a000007945 */ /* 0x000fe20003800200 */
[----:B-12---:R-:W-:-:S07]  /*02d0*/  IMAD R6, R7, R2, RZ ;  /* 0x0000000207067224 */ /* 0x006fce00078e02ff */
.L_x_1:
[----:B------:R-:W-:-:S05]  /*02e0*/  IMAD.IADD R0, R6, 0x1, R5 ;  /* 0x0000000106007824 */ /* 0x000fca00078e0205 */
[----:B------:R-:W-:-:S04]  /*02f0*/  IADD3 R2, P0, PT, R0, UR6, RZ ;  /* 0x0000000600027c10 */ /* 0x000fc8000ff1e0ff */
[----:B------:R-:W-:-:S05]  /*0300*/  LEA.HI.X.SX32 R3, R0, UR7, 0x1, P0 ;  /* 0x0000000700037c11 */ /* 0x000fca00080f0eff */
[----:B------:R-:W2:Y:S01]  /*0310*/  LDG.E.U8 R2, desc[UR4][R2.64] ;  /* 0x0000000402027981 */ /* 0x000ea2000c1e1100 */
[----:B------:R-:W-:Y:S02]  /*0320*/  IMAD.MOV.U32 R15, RZ, RZ, R5 ;  /* 0x000000ffff0f7224 */ /* 0x000fe400078e0005 */
[----:B------:R-:W-:Y:S01]  /*0330*/  VIADD R5, R5, 0x1 ;  /* 0x0000000105057836 */ /* 0x000fe20000000000 */
[----:B--2---:R-:W-:-:S13]  /*0340*/  ISETP.NE.AND P0, PT, R2, RZ, PT ;  /* 0x000000ff0200720c */ /* 0x004fda0003f05270 */
[----:B------:R-:W-:Y:S05]  /*0350*/  @P0 BRA `(.L_x_1) ;  /* 0xfffffffc00e00947 */ /* 0x000fea000383ffff */
[----:B------:R-:W-:Y:S05]  /*0360*/  BSYNC.RECONVERGENT B0 ;  /* 0x0000000000007941 */ /* 0x000fea0003800200 */
.L_x_0:
[----:B------:R-:W0:Y:S02]  /*0370*/  LDC.64 R2, c[0x0][0x388] ;  /* 0x0000e200ff027b82 */ /* 0x000e240000000a00 */
[----:B0-----:R-:W-:-:S05]  /*0380*/  IMAD.WIDE R2, R7, 0x4, R2 ;  /* 0x0000000407027825 */ /* 0x001fca00078e0202 */
[----:B------:R-:W2:Y:S01]  /*0390*/  LDG.E R0, desc[UR4][R2.64] ;  /* 0x0000000402007981 */ /* 0x000ea2000c1e1900 */
[----:B------:R-:W-:-:S04]  /*03a0*/  ISETP.NE.AND P0, PT, R15, RZ, PT ;  /* 0x000000ff0f00720c */ /* 0x000fc80003f05270 */
[----:B--2---:R-:W-:-:S13]  /*03b0*/  ISETP.NE.OR P0, PT, R0, RZ, !P0 ;  /* 0x000000ff0000720c */ /* 0x004fda0004705670 */
[----:B------:R-:W-:Y:S05]  /*03c0*/  @P0 EXIT ;  /* 0x000000000000094d */ /* 0x000fea0003800000 */
[----:B------:R-:W0:Y:S01]  /*03d0*/  LDC.64 R4, c[0x0][0x398] ;  /* 0x0000e600ff047b82 */ /* 0x000e220000000a00 */
[----:B------:R-:W-:Y:S01]  /*03e0*/  BSSY.RECONVERGENT B0, `(.L_x_2) ;  /* 0x0000028000007945 */ /* 0x000fe20003800200 */
[----:B------:R-:W-:Y:S01]  /*03f0*/  MOV R0, RZ ;  /* 0x000000ff00007202 */ /* 0x000fe20000000f00 */
[----:B------:R-:W-:Y:S01]  /*0400*/  IMAD.MOV.U32 R7, RZ, RZ, -0x1 ;  /* 0xffffffffff077424 */ /* 0x000fe200078e00ff */
[----:B------:R-:W-:Y:S01]  /*0410*/  CS2R R10, SRZ ;  /* 0x00000000000a7805 */ /* 0x000fe2000001ff00 */
[----:B------:R-:W1:Y:S06]  /*0420*/  LDCU.64 UR6, c[0x0][0x380] ;  /* 0x00007000ff0677ac */ /* 0x000e6c0008000a00 */
.L_x_6:
[----:B-1----:R-:W-:Y:S02]  /*0430*/  IMAD.IADD R9, R6, 0x1, R10 ;  /* 0x0000000106097824 */ /* 0x002fe400078e020a */
[----:B-----5:R-:W-:-:S03]  /*0440*/  IMAD.IADD R12, R1, 0x1, R0 ;  /* 0x00000001010c7824 */ /* 0x020fc600078e0200 */
[C---:B-1----:R-:W-:Y:S02]  /*0450*/  IADD3 R8, P0, PT, R9.reuse, UR6, RZ ;  /* 0x0000000609087c10 */ /* 0x042fe4000ff1e0ff */
[----:B------:R-:W2:Y:S02]  /*0460*/  LDL.U8 R13, [R12] ;  /* 0x000000000c0d7983 */ /* 0x000ea40000100000 */
[----:B------:R-:W-:-:S05]  /*0470*/  LEA.HI.X.SX32 R9, R9, UR7, 0x1, P0 ;  /* 0x0000000709097c11 */ /* 0x000fca00080f0eff */
[----:B------:R-:W2:Y:S01]  /*0480*/  LDG.E.U8 R14, desc[UR4][R8.64] ;  /* 0x00000004080e7981 */ /* 0x000ea2000c1e1100 */
[----:B------:R-:W-:Y:S01]  /*0490*/  BSSY.RECONVERGENT B1, `(.L_x_3) ;  /* 0x000001a000017945 */ /* 0x000fe20003800200 */
[----:B--2---:R-:W-:-:S04]  /*04a0*/  ISETP.NE.AND P0, PT, R13, R14, PT ;  /* 0x0000000e0d00720c */ /* 0x004fc80003f05270 */
[----:B------:R-:W-:-:S04]  /*04b0*/  SEL R13, RZ, 0x1, P0 ;  /* 0x00000001ff0d7807 */ /* 0x000fc80000000000 */
[----:B------:R-:W-:-:S04]  /*04c0*/  IADD3 R0, PT, PT, R13, R0, RZ ;  /* 0x000000000d007210 */ /* 0x000fc80007ffe0ff */
[----:B------:R-:W-:Y:S01]  /*04d0*/  ISETP.NE.AND P0, PT, R0, 0x18, PT ;  /* 0x000000180000780c */ /* 0x000fe20003f05270 */
[----:B------:R-:W-:-:S12]  /*04e0*/  IMAD.IADD R10, R13, 0x1, R10 ;  /* 0x000000010d0a7824 */ /* 0x000fd800078e020a */
[----:B------:R-:W-:Y:S01]  /*04f0*/  @!P0 VIADD R11, R11, 0x1 ;  /* 0x000000010b0b8836 */ /* 0x000fe20000000000 */
[----:B------:R-:W-:Y:S01]  /*0500*/  @!P0 MOV R7, R10 ;  /* 0x0000000a00078202 */ /* 0x000fe20000000f00 */
[----:B------:R-:W-:Y:S01]  /*0510*/  @!P0 IMAD.MOV.U32 R0, RZ, RZ, RZ ;  /* 0x000000ffff008224 */ /* 0x000fe200078e00ff */
[----:B------:R-:W-:Y:S06]  /*0520*/  @!P0 BRA `(.L_x_4) ;  /* 0x0000000000408947 */ /* 0x000fec0003800000 */
[----:B------:R-:W-:-:S13]  /*0530*/  ISETP.GE.AND P0, PT, R10, R15, PT ;  /* 0x0000000f0a00720c */ /* 0x000fda0003f06270 */
[----:B------:R-:W-:Y:S05]  /*0540*/  @P0 BRA `(.L_x_4) ;  /* 0x0000000000380947 */ /* 0x000fea0003800000 */
[C---:B------:R-:W-:Y:S01]  /*0550*/  IADD3 R8, P0, PT, R13.reuse, R8, RZ ;  /* 0x000000080d087210 */ /* 0x040fe20007f1e0ff */
[----:B------:R-:W-:-:S04]  /*0560*/  IMAD.IADD R12, R13, 0x1, R12 ;  /* 0x000000010d0c7824 */ /* 0x000fc800078e020c */
[----:B------:R-:W-:Y:S02]  /*0570*/  IMAD.X R9, RZ, RZ, R9, P0 ;  /* 0x000000ffff097224 */ /* 0x000fe400000e0609 */
[----:B------:R-:W2:Y:S04]  /*0580*/  LDL.U8 R12, [R12] ;  /* 0x000000000c0c7983 */ /* 0x000ea80000100000 */
[----:B------:R-:W2:Y:S02]  /*0590*/  LDG.E.U8 R9, desc[UR4][R8.64] ;  /* 0x0000000408097981 */ /* 0x000ea4000c1e1100 */
[----:B--2---:R-:W-:-:S13]  /*05a0*/  ISETP.NE.AND P0, PT, R12, R9, PT ;  /* 0x000000090c00720c */ /* 0x004fda0003f05270 */
[----:B------:R-:W-:Y:S05]  /*05b0*/  @!P0 BRA `(.L_x_4) ;  /* 0x00000000001c8947 */ /* 0x000fea0003800000 */
[----:B------:R-:W-:-:S13]  /*05c0*/  ISETP.NE.AND P0, PT, R0, RZ, PT ;  /* 0x000000ff0000720c */ /* 0x000fda0003f05270 */
[----:B------:R-:W-:Y:S05]  /*05d0*/  @!P0 BRA `(.L_x_5) ;  /* 0x00000000000c8947 */ /* 0x000fea0003800000 */
[----:B0-----:R-:W-:-:S05]  /*05e0*/  IMAD.WIDE R8, R0, 0x4, R4 ;  /* 0x0000000400087825 */ /* 0x001fca00078e0204 */
[----:B------:R1:W5:Y:S01]  /*05f0*/  LDG.E R0, desc[UR4][R8.64+-0x4] ;  /* 0xfffffc0408007981 */ /* 0x000362000c1e1900 */
[----:B------:R-:W-:Y:S05]  /*0600*/  BRA `(.L_x_4) ;  /* 0x0000000000087947 */ /* 0x000fea0003800000 */
.L_x_5:
[----:B------:R-:W-:Y:S02]  /*0610*/  HFMA2 R0, -RZ, RZ, 0, 0 ;  /* 0x00000000ff007431 */ /* 0x000fe400000001ff */
[----:B------:R-:W-:-:S07]  /*0620*/  VIADD R10, R10, 0x1 ;  /* 0x000000010a0a7836 */ /* 0x000fce0000000000 */
.L_x_4:
[----:B------:R-:W-:Y:S05]  /*0630*/  BSYNC.RECONVERGENT B1 ;  /* 0x0000000000017941 */ /* 0x000fea0003800200 */
.L_x_3:
[----:B------:R-:W-:-:S13]  /*0640*/  ISETP.GE.AND P0, PT, R10, R15, PT ;  /* 0x0000000f0a00720c */ /* 0x000fda0003f06270 */
[----:B------:R-:W-:Y:S05]  /*0650*/  @!P0 BRA `(.L_x_6) ;  /* 0xfffffffc00748947 */ /* 0x000fea000383ffff */
[----:B------:R-:W-:Y:S05]  /*0660*/  BSYNC.RECONVERGENT B0 ;  /* 0x0000000000007941 */ /* 0x000fea0003800200 */
.L_x_2:
[----:B------:R-:W-:-:S05]  /*0670*/  IMAD.IADD R7, R10, 0x1, -R7 ;  /* 0x000000010a077824 */ /* 0x000fca00078e0a07 */
[----:B------:R-:W-:-:S04]  /*0680*/  ISETP.GT.AND P0, PT, R7, 0x4e1f, PT ;  /* 0x00004e1f0700780c */ /* 0x000fc80003f04270 */
[----:B------:R-:W-:-:S13]  /*0690*/  ISETP.LT.OR P0, PT, R11, 0x2, P0 ;  /* 0x000000020b00780c */ /* 0x000fda0000701670 */
[----:B------:R-:W-:Y:S05]  /*06a0*/  @P0 EXIT ;  /* 0x000000000000094d */ /* 0x000fea0003800000 */
[----:B0-----:R-:W-:-:S05]  /*06b0*/  IMAD.MOV.U32 R5, RZ, RZ, 0x1 ;  /* 0x00000001ff057424 */ /* 0x001fca00078e00ff */
[----:B------:R-:W-:Y:S01]  /*06c0*/  STG.E desc[UR4][R2.64], R5 ;  /* 0x0000000502007986 */ /* 0x000fe2000c101904 */
[----:B------:R-:W-:Y:S05]  /*06d0*/  EXIT ;  /* 0x000000000000794d */ /* 0x000fea0003800000 */
.L_x_7:
[----:B------:R-:W-:-:S00]  /*06e0*/  BRA `(.L_x_7) ;  /* 0xfffffffc00fc7947 */ /* 0x000fc0000383ffff */
[----:B------:R-:W-:-:S00]  /*06f0*/  NOP ;  /* 0x0000000000007918 */ /* 0x000fc00000000000 */
        /* <DEDUP_REMOVED lines=8> */
.L_x_8:


//--------------------- .nv.shared.reserved.0     --------------------------
	.section	.nv.shared.reserved.0,"aw",@nobits
	.weak		__nv_reservedSMEM_offset_0_alias
	.size		__nv_reservedSMEM_offset_0_alias, 0, 64
	.other		__nv_reservedSMEM_offset_0_alias,@"STO_CUDA_RESERVED_SHARED STV_DEFAULT"
__nv_reservedSMEM_offset_0_alias:
	.zero		0
	.zero		64


//--------------------- .nv.constant0._Z6kernelPcPiS_S0_S0_S0_ --------------------------
	.section	.nv.constant0._Z6kernelPcPiS_S0_S0_S0_,"a",@progbits
	.sectionflags	@""
	.align	4
.nv.constant0._Z6kernelPcPiS_S0_S0_S0_:
	.zero		944


//--------------------- SYMBOLS --------------------------

	.type		.nv.reservedSmem.offset0,@object
	.size		.nv.reservedSmem.offset0,0x4
